	.headerflags	@"EF_CUDA_TEXMODE_UNIFIED EF_CUDA_64BIT_ADDRESS EF_CUDA_ACCELERATORS EF_CUDA_SM90 EF_CUDA_VIRTUAL_SM(EF_CUDA_SM90)"
	.elftype	@"ET_EXEC"


//--------------------- .nv.info                  --------------------------
	.section	.nv.info,"",@"SHT_CUDA_INFO"
	.align	4


	//----- nvinfo : EIATTR_REGCOUNT
	.align		4
        /*0000*/ 	.byte	0x04, 0x2f
        /*0002*/ 	.short	(.L_1 - .L_0)
	.align		4
.L_0:
        /*0004*/ 	.word	index@(triton_poi_fused_add_4)
        /*0008*/ 	.word	0x00000017


	//----- nvinfo : EIATTR_MIN_STACK_SIZE
	.align		4
.L_1:
        /*000c*/ 	.byte	0x04, 0x12
        /*000e*/ 	.short	(.L_3 - .L_2)
	.align		4
.L_2:
        /*0010*/ 	.word	index@(triton_poi_fused_add_4)
        /*0014*/ 	.word	0x00000000


	//----- nvinfo : EIATTR_FRAME_SIZE
	.align		4
.L_3:
        /*0018*/ 	.byte	0x04, 0x11
        /*001a*/ 	.short	(.L_5 - .L_4)
	.align		4
.L_4:
        /*001c*/ 	.word	index@(triton_poi_fused_add_4)
        /*0020*/ 	.word	0x00000000


	//----- nvinfo : EIATTR_MIN_STACK_SIZE
	.align		4
.L_5:
        /*0024*/ 	.byte	0x04, 0x12
        /*0026*/ 	.short	(.L_7 - .L_6)
	.align		4
.L_6:
        /*0028*/ 	.word	index@(triton_poi_fused_add_4)
        /*002c*/ 	.word	0x00000000
.L_7:


//--------------------- .nv.info.triton_poi_fused_add_4 --------------------------
	.section	.nv.info.triton_poi_fused_add_4,"",@"SHT_CUDA_INFO"
	.sectionflags	@""
	.align	4


	//----- nvinfo : EIATTR_CUDA_API_VERSION
	.align		4
        /*0000*/ 	.byte	0x04, 0x37
        /*0002*/ 	.short	(.L_9 - .L_8)
.L_8:
        /*0004*/ 	.word	0x0000007c


	//----- nvinfo : EIATTR_KPARAM_INFO
	.align		4
.L_9:
        /*0008*/ 	.byte	0x04, 0x17
        /*000a*/ 	.short	(.L_11 - .L_10)
.L_10:
        /*000c*/ 	.word	0x00000000
        /*0010*/ 	.short	0x0005
        /*0012*/ 	.short	0x0024
        /*0014*/ 	.byte	0x00, 0xf0, 0x11, 0x00


	//----- nvinfo : EIATTR_KPARAM_INFO
	.align		4
.L_11:
        /*0018*/ 	.byte	0x04, 0x17
        /*001a*/ 	.short	(.L_13 - .L_12)
.L_12:
        /*001c*/ 	.word	0x00000000
        /*0020*/ 	.short	0x0004
        /*0022*/ 	.short	0x0020
        /*0024*/ 	.byte	0x00, 0xf0, 0x11, 0x00


	//----- nvinfo : EIATTR_KPARAM_INFO
	.align		4
.L_13:
        /*0028*/ 	.byte	0x04, 0x17
        /*002a*/ 	.short	(.L_15 - .L_14)
.L_14:
        /*002c*/ 	.word	0x00000000
        /*0030*/ 	.short	0x0003
        /*0032*/ 	.short	0x0018
        /*0034*/ 	.byte	0x00, 0xf4, 0x21, 0x00


	//----- nvinfo : EIATTR_KPARAM_INFO
	.align		4
.L_15:
        /*0038*/ 	.byte	0x04, 0x17
        /*003a*/ 	.short	(.L_17 - .L_16)
.L_16:
        /*003c*/ 	.word	0x00000000
        /*0040*/ 	.short	0x0002
        /*0042*/ 	.short	0x0010
        /*0044*/ 	.byte	0x00, 0xf4, 0x21, 0x00


	//----- nvinfo : EIATTR_KPARAM_INFO
	.align		4
.L_17:
        /*0048*/ 	.byte	0x04, 0x17
        /*004a*/ 	.short	(.L_19 - .L_18)
.L_18:
        /*004c*/ 	.word	0x00000000
        /*0050*/ 	.short	0x0001
        /*0052*/ 	.short	0x0008
        /*0054*/ 	.byte	0x00, 0xf4, 0x21, 0x00


	//----- nvinfo : EIATTR_KPARAM_INFO
	.align		4
.L_19:
        /*0058*/ 	.byte	0x04, 0x17
        /*005a*/ 	.short	(.L_21 - .L_20)
.L_20:
        /*005c*/ 	.word	0x00000000
        /*0060*/ 	.short	0x0000
        /*0062*/ 	.short	0x0000
        /*0064*/ 	.byte	0x00, 0xf4, 0x21, 0x00


	//----- nvinfo : EIATTR_SPARSE_MMA_MASK
	.align		4
.L_21:
        /*0068*/ 	.byte	0x03, 0x50
        /*006a*/ 	.short	0x0000


	//----- nvinfo : EIATTR_MAXREG_COUNT
	.align		4
        /*006c*/ 	.byte	0x03, 0x1b
        /*006e*/ 	.short	0x00ff


	//----- nvinfo : EIATTR_EXIT_INSTR_OFFSETS
	.align		4
        /*0070*/ 	.byte	0x04, 0x1c
        /*0072*/ 	.short	(.L_23 - .L_22)


	//   ....[0]....
.L_22:
        /*0074*/ 	.word	0x00000490


	//   ....[1]....
        /*0078*/ 	.word	0x000004f0


	//----- nvinfo : EIATTR_REQNTID
	.align		4
.L_23:
        /*007c*/ 	.byte	0x04, 0x10
        /*007e*/ 	.short	(.L_25 - .L_24)
.L_24:
        /*0080*/ 	.word	0x00000080
        /*0084*/ 	.word	0x00000001
        /*0088*/ 	.word	0x00000001


	//----- nvinfo : EIATTR_CBANK_PARAM_SIZE
	.align		4
.L_25:
        /*008c*/ 	.byte	0x03, 0x19
        /*008e*/ 	.short	0x0028


	//----- nvinfo : EIATTR_PARAM_CBANK
	.align		4
        /*0090*/ 	.byte	0x04, 0x0a
        /*0092*/ 	.short	(.L_27 - .L_26)
	.align		4
.L_26:
        /*0094*/ 	.word	index@(.nv.constant0.triton_poi_fused_add_4)
        /*0098*/ 	.short	0x0210
        /*009a*/ 	.short	0x0028


	//----- nvinfo : EIATTR_SW_WAR
	.align		4
.L_27:
        /*009c*/ 	.byte	0x04, 0x36
        /*009e*/ 	.short	(.L_29 - .L_28)
.L_28:
        /*00a0*/ 	.word	0x00000008
.L_29:


//--------------------- .nv.callgraph             --------------------------
	.section	.nv.callgraph,"",@"SHT_CUDA_CALLGRAPH"
	.align	4
	.sectionentsize	8
	.align		4
        /*0000*/ 	.word	0x00000000
	.align		4
        /*0004*/ 	.word	0xffffffff
	.align		4
        /*0008*/ 	.word	0x00000000
	.align		4
        /*000c*/ 	.word	0xfffffffe
	.align		4
        /*0010*/ 	.word	0x00000000
	.align		4
        /*0014*/ 	.word	0xfffffffd
	.align		4
        /*0018*/ 	.word	0x00000000
	.align		4
        /*001c*/ 	.word	0xfffffffc


//--------------------- .text.triton_poi_fused_add_4 --------------------------
	.section	.text.triton_poi_fused_add_4,"ax",@progbits
	.sectionflags	@"SHF_BARRIERS=1"
	.align	128
        .global         triton_poi_fused_add_4
        .type           triton_poi_fused_add_4,@function
        .size           triton_poi_fused_add_4,(.L_x_1 - triton_poi_fused_add_4)
        .other          triton_poi_fused_add_4,@"STO_CUDA_ENTRY STV_DEFAULT"
triton_poi_fused_add_4:
.text.triton_poi_fused_add_4:
[----:B------:R-:W0:Y:S01]  /*0000*/  LDC R1, c[0x0][0x28] ;  /* 0x00000a00ff017b82 */ /* 0x000e220000000800 */
[----:B------:R-:W1:Y:S07]  /*0010*/  S2R R5, SR_TID.X ;  /* 0x0000000000057919 */ /* 0x000e6e0000002100 */
[----:B------:R-:W2:Y:S01]  /*0020*/  LDC.64 R12, c[0x0][0x210] ;  /* 0x00008400ff0c7b82 */ /* 0x000ea20000000a00 */
[----:B------:R-:W-:Y:S01]  /*0030*/  ULDC.64 UR6, c[0x0][0x208] ;  /* 0x0000820000067ab9 */ /* 0x000fe20000000a00 */
[----:B------:R-:W3:Y:S01]  /*0040*/  S2R R7, SR_CTAID.Y ;  /* 0x0000000000077919 */ /* 0x000ee20000002600 */
[----:B------:R-:W4:Y:S05]  /*0050*/  S2R R11, SR_CTAID.X ;  /* 0x00000000000b7919 */ /* 0x000f2a0000002500 */
[----:B------:R-:W5:Y:S08]  /*0060*/  S2UR UR5, SR_CgaCtaId ;  /* 0x00000000000579c3 */ /* 0x000f700000008800 */
[----:B------:R-:W5:Y:S01]  /*0070*/  LDC.64 R8, c[0x0][0x218] ;  /* 0x00008600ff087b82 */ /* 0x000f620000000a00 */
[----:B-1----:R-:W-:Y:S01]  /*0080*/  SHF.R.U32.HI R10, RZ, 0x3, R5 ;  /* 0x00000003ff0a7819 */ /* 0x002fe20000011605 */
[----:B------:R-:W-:-:S02]  /*0090*/  IMAD.SHL.U32 R4, R5, 0x2, RZ ;  /* 0x0000000205047824 */ /* 0x000fc400078e00ff */
[----:B---3--:R-:W-:Y:S01]  /*00a0*/  IMAD.SHL.U32 R7, R7, 0x10, RZ ;  /* 0x0000001007077824 */ /* 0x008fe200078e00ff */
[----:B------:R-:W-:Y:S01]  /*00b0*/  SGXT.U32 R10, R10, 0x4 ;  /* 0x000000040a0a781a */ /* 0x000fe20000000000 */
[----:B----4-:R-:W-:-:S03]  /*00c0*/  IMAD.SHL.U32 R11, R11, 0x10, RZ ;  /* 0x000000100b0b7824 */ /* 0x010fc600078e00ff */
[----:B------:R-:W-:Y:S02]  /*00d0*/  LOP3.LUT R0, R7, R10, RZ, 0xfc, !PT ;  /* 0x0000000a07007212 */ /* 0x000fe400078efcff */
[----:B------:R-:W-:-:S04]  /*00e0*/  LOP3.LUT R3, R11, 0xe, R4, 0xf8, !PT ;  /* 0x0000000e0b037812 */ /* 0x000fc800078ef804 */
[C---:B------:R-:W-:Y:S01]  /*00f0*/  VIMNMX R2, R0.reuse, R3, !PT ;  /* 0x0000000300027248 */ /* 0x040fe20007fe0100 */
[----:B------:R-:W-:-:S03]  /*0100*/  IMAD R0, R0, 0x10, R3 ;  /* 0x0000001000007824 */ /* 0x000fc600078e0203 */
[----:B------:R-:W-:Y:S02]  /*0110*/  ISETP.GE.AND P1, PT, R2, 0x10, PT ;  /* 0x000000100200780c */ /* 0x000fe40003f26270 */
[----:B------:R-:W-:Y:S01]  /*0120*/  CS2R R2, SRZ ;  /* 0x0000000000027805 */ /* 0x000fe2000001ff00 */
[----:B--2---:R-:W-:-:S10]  /*0130*/  IMAD.WIDE R12, R0, 0x4, R12 ;  /* 0x00000004000c7825 */ /* 0x004fd400078e020c */
[----:B------:R1:W2:Y:S01]  /*0140*/  @!P1 LDG.E.64 R2, desc[UR6][R12.64] ;  /* 0x000000060c029981 */ /* 0x0002a2000c1e1b00 */
[----:B------:R-:W-:Y:S01]  /*0150*/  LOP3.LUT R14, R7, 0xe, R4, 0xf8, !PT ;  /* 0x0000000e070e7812 */ /* 0x000fe200078ef804 */
[----:B------:R-:W-:Y:S01]  /*0160*/  IMAD.SHL.U32 R16, R5, 0x20, RZ ;  /* 0x0000002005107824 */ /* 0x000fe200078e00ff */
[----:B------:R-:W-:Y:S01]  /*0170*/  UMOV UR4, 0x400 ;  /* 0x0000040000047882 */ /* 0x000fe20000000000 */
[----:B------:R-:W3:Y:S01]  /*0180*/  LDC.64 R6, c[0x0][0x220] ;  /* 0x00008800ff067b82 */ /* 0x000ee20000000a00 */
[----:B------:R-:W-:Y:S01]  /*0190*/  SHF.R.S32.HI R15, RZ, 0x1f, R14 ;  /* 0x0000001fff0f7819 */ /* 0x000fe2000001140e */
[----:B-----5:R-:W-:Y:S01]  /*01a0*/  UPRMT UR4, UR5, 0x654, UR4 ;  /* 0x0000065405047896 */ /* 0x020fe20008000004 */
[----:B------:R-:W-:Y:S02]  /*01b0*/  ISETP.GE.AND P2, PT, R14, 0x10, PT ;  /* 0x000000100e00780c */ /* 0x000fe40003f46270 */
[----:B------:R-:W-:Y:S02]  /*01c0*/  LEA.HI R15, R15, R14, RZ, 0x2 ;  /* 0x0000000e0f0f7211 */ /* 0x000fe400078f10ff */
[----:B-1----:R-:W-:-:S02]  /*01d0*/  LOP3.LUT R12, R11, R10, RZ, 0xfc, !PT ;  /* 0x0000000a0b0c7212 */ /* 0x002fc400078efcff */
[C---:B------:R-:W-:Y:S01]  /*01e0*/  LOP3.LUT R17, R15.reuse, 0xfffffffc, RZ, 0xc0, !PT ;  /* 0xfffffffc0f117812 */ /* 0x040fe200078ec0ff */
[----:B------:R-:W-:Y:S01]  /*01f0*/  IMAD.SHL.U32 R15, R15, 0x10, RZ ;  /* 0x000000100f0f7824 */ /* 0x000fe200078e00ff */
[----:B------:R-:W-:Y:S02]  /*0200*/  LOP3.LUT R11, R16, 0xe0, RZ, 0xc0, !PT ;  /* 0x000000e0100b7812 */ /* 0x000fe400078ec0ff */
[----:B------:R-:W-:Y:S01]  /*0210*/  ISETP.GE.AND P0, PT, R12, 0x10, PT ;  /* 0x000000100c00780c */ /* 0x000fe20003f06270 */
[----:B------:R-:W-:Y:S01]  /*0220*/  IMAD.IADD R17, R14, 0x1, -R17 ;  /* 0x000000010e117824 */ /* 0x000fe200078e0a11 */
[----:B------:R-:W-:Y:S02]  /*0230*/  LOP3.LUT R16, R11, 0x10, RZ, 0xfc, !PT ;  /* 0x000000100b107812 */ /* 0x000fe400078efcff */
[----:B------:R-:W-:Y:S01]  /*0240*/  LOP3.LUT R15, R15, 0xffffffc0, RZ, 0xc0, !PT ;  /* 0xffffffc00f0f7812 */ /* 0x000fe200078ec0ff */
[----:B------:R-:W-:Y:S01]  /*0250*/  IMAD R12, R12, 0x4, R17 ;  /* 0x000000040c0c7824 */ /* 0x000fe200078e0211 */
[----:B------:R-:W-:Y:S01]  /*0260*/  SHF.R.U32.HI R16, RZ, 0x4, R16 ;  /* 0x00000004ff107819 */ /* 0x000fe20000011610 */
[----:B0-----:R-:W-:Y:S01]  /*0270*/  IMAD.WIDE R8, R17, 0x4, R8 ;  /* 0x0000000411087825 */ /* 0x001fe200078e0208 */
[----:B------:R-:W-:-:S02]  /*0280*/  LOP3.LUT R10, R11, R10, RZ, 0xfc, !PT ;  /* 0x0000000a0b0a7212 */ /* 0x000fc400078efcff */
[----:B------:R-:W-:Y:S01]  /*0290*/  LEA R19, R16, UR4, 0x3 ;  /* 0x0000000410137c11 */ /* 0x000fe2000f8e18ff */
[----:B------:R-:W-:Y:S01]  /*02a0*/  IMAD.IADD R13, R12, 0x1, R15 ;  /* 0x000000010c0d7824 */ /* 0x000fe200078e020f */
[----:B------:R-:W-:Y:S02]  /*02b0*/  LEA.HI R15, R11, UR4, RZ, 0x1f ;  /* 0x000000040b0f7c11 */ /* 0x000fe4000f8ff8ff */
[----:B------:R-:W-:Y:S01]  /*02c0*/  ISETP.LT.AND P0, PT, R14, 0x10, !P0 ;  /* 0x000000100e00780c */ /* 0x000fe20004701270 */
[C---:B------:R-:W-:Y:S02]  /*02d0*/  IMAD R20, R10.reuse, 0x4, R19 ;  /* 0x000000040a147824 */ /* 0x040fe400078e0213 */
[----:B------:R-:W-:Y:S01]  /*02e0*/  IMAD R17, R10, 0x4, R15 ;  /* 0x000000040a117824 */ /* 0x000fe200078e020f */
[----:B------:R-:W-:Y:S01]  /*02f0*/  CS2R R14, SRZ ;  /* 0x00000000000e7805 */ /* 0x000fe2000001ff00 */
[----:B---3--:R-:W-:Y:S01]  /*0300*/  IMAD.WIDE R12, R13, 0x4, R6 ;  /* 0x000000040d0c7825 */ /* 0x008fe200078e0206 */
[----:B------:R-:W-:-:S02]  /*0310*/  CS2R R6, SRZ ;  /* 0x0000000000067805 */ /* 0x000fc4000001ff00 */
[----:B--2---:R-:W-:Y:S04]  /*0320*/  STS [R17], R2 ;  /* 0x0000000211007388 */ /* 0x004fe80000000800 */
[----:B------:R-:W-:Y:S01]  /*0330*/  STS [R20+0x40], R3 ;  /* 0x0000400314007388 */ /* 0x000fe20000000800 */
[----:B------:R-:W-:Y:S06]  /*0340*/  BAR.SYNC.DEFER_BLOCKING 0x0 ;  /* 0x0000000000007b1d */ /* 0x000fec0000010000 */
[----:B------:R-:W2:Y:S04]  /*0350*/  @!P2 LDG.E.EL.64 R6, desc[UR6][R8.64] ;  /* 0x000000060806a981 */ /* 0x000ea8000c2e1b00 */
[----:B------:R-:W2:Y:S01]  /*0360*/  @P0 LDG.E.64 R14, desc[UR6][R12.64] ;  /* 0x000000060c0e0981 */ /* 0x000ea2000c1e1b00 */
[----:B------:R-:W-:Y:S01]  /*0370*/  SHF.R.U32.HI R19, RZ, 0x4, R4 ;  /* 0x00000004ff137819 */ /* 0x000fe20000011604 */
[----:B------:R-:W-:Y:S01]  /*0380*/  IMAD R16, R16, -0x4, R20 ;  /* 0xfffffffc10107824 */ /* 0x000fe200078e0214 */
[----:B------:R-:W-:-:S02]  /*0390*/  LOP3.LUT R18, R5, 0x7f, RZ, 0xc0, !PT ;  /* 0x0000007f05127812 */ /* 0x000fc400078ec0ff */
[----:B------:R-:W-:Y:S02]  /*03a0*/  SGXT.U32 R5, R19, 0x4 ;  /* 0x000000041305781a */ /* 0x000fe40000000000 */
[----:B------:R-:W-:Y:S02]  /*03b0*/  LEA.HI R11, R11, UR4, RZ, 0x1e ;  /* 0x000000040b0b7c11 */ /* 0x000fe4000f8ff0ff */
[----:B------:R-:W-:Y:S01]  /*03c0*/  LOP3.LUT R4, R4, 0xfe, RZ, 0xc0, !PT ;  /* 0x000000fe04047812 */ /* 0x000fe200078ec0ff */
[C---:B------:R-:W-:Y:S01]  /*03d0*/  IMAD.IADD R18, R5.reuse, 0x1, R18 ;  /* 0x0000000105127824 */ /* 0x040fe200078e0212 */
[----:B------:R-:W-:Y:S01]  /*03e0*/  LEA R5, R5, UR4, 0x2 ;  /* 0x0000000405057c11 */ /* 0x000fe2000f8e10ff */
[----:B------:R-:W-:-:S03]  /*03f0*/  IMAD R11, R10, 0x4, R11 ;  /* 0x000000040a0b7824 */ /* 0x000fc600078e020b */
[----:B------:R-:W-:Y:S01]  /*0400*/  LEA R18, R18, UR4, 0x3 ;  /* 0x0000000412127c11 */ /* 0x000fe2000f8e18ff */
[----:B------:R-:W-:-:S05]  /*0410*/  IMAD R4, R4, 0x4, R5 ;  /* 0x0000000404047824 */ /* 0x000fca00078e0205 */
[----:B------:R-:W2:Y:S01]  /*0420*/  LDS.64 R18, [R18] ;  /* 0x0000000012127984 */ /* 0x000ea20000000a00 */
[----:B------:R-:W-:Y:S01]  /*0430*/  BAR.SYNC.DEFER_BLOCKING 0x0 ;  /* 0x0000000000007b1d */ /* 0x000fe20000010000 */
[----:B--2---:R-:W-:Y:S01]  /*0440*/  FFMA R6, R14, R6, R18 ;  /* 0x000000060e067223 */ /* 0x004fe20000000012 */
[----:B------:R-:W-:-:S04]  /*0450*/  FFMA R7, R15, R7, R19 ;  /* 0x000000070f077223 */ /* 0x000fc80000000013 */
[----:B------:R0:W-:Y:S04]  /*0460*/  STS [R11], R6 ;  /* 0x000000060b007388 */ /* 0x0001e80000000800 */
[----:B------:R0:W-:Y:S01]  /*0470*/  STS [R16+0x40], R7 ;  /* 0x0000400710007388 */ /* 0x0001e20000000800 */
[----:B------:R-:W-:Y:S06]  /*0480*/  BAR.SYNC.DEFER_BLOCKING 0x0 ;  /* 0x0000000000007b1d */ /* 0x000fec0000010000 */
[----:B0-----:R-:W-:Y:S05]  /*0490*/  @P1 EXIT ;  /* 0x000000000000194d */ /* 0x001fea0003800000 */
[----:B------:R-:W-:Y:S01]  /*04a0*/  LDS R6, [R4] ;  /* 0x0000000004067984 */ /* 0x000fe20000000800 */
[----:B------:R-:W0:Y:S03]  /*04b0*/  LDC.64 R2, c[0x0][0x228] ;  /* 0x00008a00ff027b82 */ /* 0x000e260000000a00 */
[----:B------:R-:W1:Y:S01]  /*04c0*/  LDS R7, [R4+0x4] ;  /* 0x0000040004077984 */ /* 0x000e620000000800 */
[----:B0-----:R-:W-:-:S05]  /*04d0*/  IMAD.WIDE R2, R0, 0x4, R2 ;  /* 0x0000000400027825 */ /* 0x001fca00078e0202 */
[----:B-1----:R-:W-:Y:S01]  /*04e0*/  STG.E.64 desc[UR6][R2.64], R6 ;  /* 0x0000000602007986 */ /* 0x002fe2000c101b06 */
[----:B------:R-:W-:Y:S05]  /*04f0*/  EXIT ;  /* 0x000000000000794d */ /* 0x000fea0003800000 */
.L_x_0:
[----:B------:R-:W-:-:S00]  /*0500*/  BRA `(.L_x_0) ;  /* 0xfffffffc00fc7947 */ /* 0x000fc0000383ffff */
[----:B------:R-:W-:-:S00]  /*0510*/  NOP ;  /* 0x0000000000007918 */ /* 0x000fc00000000000 */
        /* <DEDUP_REMOVED lines=14> */
.L_x_1:


//--------------------- .nv.shared.triton_poi_fused_add_4 --------------------------
	.section	.nv.shared.triton_poi_fused_add_4,"aw",@nobits
	.sectionflags	@""
	.align	16
	.zero		1024


//--------------------- .nv.constant0.triton_poi_fused_add_4 --------------------------
	.section	.nv.constant0.triton_poi_fused_add_4,"a",@progbits
	.sectionflags	@""
	.align	4
.nv.constant0.triton_poi_fused_add_4:
	.zero		568
